//
// Generated by NVIDIA NVVM Compiler
//
// Compiler Build ID: CL-36424714
// Cuda compilation tools, release 13.0, V13.0.88
// Based on NVVM 20.0.0
//

.version 9.0
.target sm_100
.address_size 64

	// .globl	_Z16transpose_kernelPiS_
.extern .shared .align 16 .b8 shared_block[];

.visible .entry _Z16transpose_kernelPiS_(
	.param .u64 .ptr .align 1 _Z16transpose_kernelPiS__param_0,
	.param .u64 .ptr .align 1 _Z16transpose_kernelPiS__param_1
)
{
	.reg .b32 	%r<26>;
	.reg .b64 	%rd<9>;

	ld.param.u64 	%rd1, [_Z16transpose_kernelPiS__param_0];
	ld.param.u64 	%rd2, [_Z16transpose_kernelPiS__param_1];
	cvta.to.global.u64 	%rd3, %rd2;
	cvta.to.global.u64 	%rd4, %rd1;
	mov.u32 	%r1, %ctaid.x;
	mov.u32 	%r2, %ntid.x;
	mul.lo.s32 	%r3, %r1, %r2;
	mov.u32 	%r4, %tid.x;
	add.s32 	%r5, %r4, %r3;
	mov.u32 	%r6, %ctaid.y;
	mov.u32 	%r7, %ntid.y;
	mul.lo.s32 	%r8, %r6, %r7;
	mov.u32 	%r9, %tid.y;
	add.s32 	%r10, %r8, %r9;
	shl.b32 	%r11, %r10, 6;
	add.s32 	%r12, %r11, %r5;
	add.s32 	%r13, %r3, %r9;
	shl.b32 	%r14, %r13, 6;
	add.s32 	%r15, %r8, %r4;
	add.s32 	%r16, %r15, %r14;
	mul.wide.s32 	%rd5, %r12, 4;
	add.s64 	%rd6, %rd4, %rd5;
	ld.global.u32 	%r17, [%rd6];
	mad.lo.s32 	%r18, %r4, %r2, %r9;
	shl.b32 	%r19, %r18, 2;
	mov.u32 	%r20, shared_block;
	add.s32 	%r21, %r20, %r19;
	st.shared.u32 	[%r21], %r17;
	bar.sync 	0;
	mad.lo.s32 	%r22, %r9, %r2, %r4;
	shl.b32 	%r23, %r22, 2;
	add.s32 	%r24, %r20, %r23;
	ld.shared.u32 	%r25, [%r24];
	mul.wide.s32 	%rd7, %r16, 4;
	add.s64 	%rd8, %rd3, %rd7;
	st.global.u32 	[%rd8], %r25;
	ret;

}
	// .globl	_Z29transpose_kernel_dummy_columnPiS_
.visible .entry _Z29transpose_kernel_dummy_columnPiS_(
	.param .u64 .ptr .align 1 _Z29transpose_kernel_dummy_columnPiS__param_0,
	.param .u64 .ptr .align 1 _Z29transpose_kernel_dummy_columnPiS__param_1
)
{
	.reg .b32 	%r<28>;
	.reg .b64 	%rd<9>;

	ld.param.u64 	%rd1, [_Z29transpose_kernel_dummy_columnPiS__param_0];
	ld.param.u64 	%rd2, [_Z29transpose_kernel_dummy_columnPiS__param_1];
	cvta.to.global.u64 	%rd3, %rd2;
	cvta.to.global.u64 	%rd4, %rd1;
	mov.u32 	%r1, %ctaid.x;
	mov.u32 	%r2, %ntid.x;
	mul.lo.s32 	%r3, %r1, %r2;
	mov.u32 	%r4, %tid.x;
	add.s32 	%r5, %r4, %r3;
	mov.u32 	%r6, %ctaid.y;
	mov.u32 	%r7, %ntid.y;
	mul.lo.s32 	%r8, %r6, %r7;
	mov.u32 	%r9, %tid.y;
	add.s32 	%r10, %r8, %r9;
	shl.b32 	%r11, %r10, 6;
	add.s32 	%r12, %r11, %r5;
	add.s32 	%r13, %r3, %r9;
	shl.b32 	%r14, %r13, 6;
	add.s32 	%r15, %r8, %r4;
	add.s32 	%r16, %r15, %r14;
	mul.wide.s32 	%rd5, %r12, 4;
	add.s64 	%rd6, %rd4, %rd5;
	ld.global.u32 	%r17, [%rd6];
	mad.lo.s32 	%r18, %r4, %r2, %r4;
	add.s32 	%r19, %r18, %r9;
	shl.b32 	%r20, %r19, 2;
	mov.u32 	%r21, shared_block;
	add.s32 	%r22, %r21, %r20;
	st.shared.u32 	[%r22], %r17;
	bar.sync 	0;
	mad.lo.s32 	%r23, %r9, %r2, %r9;
	add.s32 	%r24, %r23, %r4;
	shl.b32 	%r25, %r24, 2;
	add.s32 	%r26, %r21, %r25;
	ld.shared.u32 	%r27, [%r26];
	mul.wide.s32 	%rd7, %r16, 4;
	add.s64 	%rd8, %rd3, %rd7;
	st.global.u32 	[%rd8], %r27;
	ret;

}


// ===== COMPILED SASS (sm_100) =====

	.target	sm_100

	.elftype	@"ET_EXEC"


//--------------------- .note.nv.tkinfo           --------------------------
	.section	.note.nv.tkinfo,"",@"SHT_NOTE"
	.sectionflags	@"SHF_NOTE_NV_TKINFO"
	.tkinfo
        /*0018*/ 	.word	0x00000002
        /*0030*/ 	.string	""
        /*0030*/ 	.string	"ptxas"
        /*0030*/ 	.string	"Cuda compilation tools, release 13.0, V13.0.88"
        /*0030*/ 	.string	"Build cuda_13.0.r13.0/compiler.36424714_0"
        /*0030*/ 	.string	"-arch sm_100 -m 64 "



//--------------------- .note.nv.cuinfo           --------------------------
	.section	.note.nv.cuinfo,"",@"SHT_NOTE"
	.sectionflags	@"SHF_NOTE_NV_CUINFO"
        /*0018*/ 	.short	0x0002
        /*001a*/ 	.short	0x0064
        /*001c*/ 	.short	0x0082
	.zero		2


//--------------------- .nv.info                  --------------------------
	.section	.nv.info,"",@"SHT_CUDA_INFO"
	.align	4


	//----- nvinfo : EIATTR_REGCOUNT
	.align		4
        /*0000*/ 	.byte	0x04, 0x2f
        /*0002*/ 	.short	(.L_1 - .L_0)
	.align		4
.L_0:
        /*0004*/ 	.word	index@(_Z16transpose_kernelPiS_)
        /*0008*/ 	.word	0x00000010


	//----- nvinfo : EIATTR_FRAME_SIZE
	.align		4
.L_1:
        /*000c*/ 	.byte	0x04, 0x11
        /*000e*/ 	.short	(.L_3 - .L_2)
	.align		4
.L_2:
        /*0010*/ 	.word	index@(_Z16transpose_kernelPiS_)
        /*0014*/ 	.word	0x00000000


	//----- nvinfo : EIATTR_REGCOUNT
	.align		4
.L_3:
        /*0018*/ 	.byte	0x04, 0x2f
        /*001a*/ 	.short	(.L_5 - .L_4)
	.align		4
.L_4:
        /*001c*/ 	.word	index@(_Z29transpose_kernel_dummy_columnPiS_)
        /*0020*/ 	.word	0x00000010


	//----- nvinfo : EIATTR_FRAME_SIZE
	.align		4
.L_5:
        /*0024*/ 	.byte	0x04, 0x11
        /*0026*/ 	.short	(.L_7 - .L_6)
	.align		4
.L_6:
        /*0028*/ 	.word	index@(_Z29transpose_kernel_dummy_columnPiS_)
        /*002c*/ 	.word	0x00000000


	//----- nvinfo : EIATTR_MIN_STACK_SIZE
	.align		4
.L_7:
        /*0030*/ 	.byte	0x04, 0x12
        /*0032*/ 	.short	(.L_9 - .L_8)
	.align		4
.L_8:
        /*0034*/ 	.word	index@(_Z29transpose_kernel_dummy_columnPiS_)
        /*0038*/ 	.word	0x00000000


	//----- nvinfo : EIATTR_MIN_STACK_SIZE
	.align		4
.L_9:
        /*003c*/ 	.byte	0x04, 0x12
        /*003e*/ 	.short	(.L_11 - .L_10)
	.align		4
.L_10:
        /*0040*/ 	.word	index@(_Z16transpose_kernelPiS_)
        /*0044*/ 	.word	0x00000000
.L_11:


//--------------------- .nv.compat                --------------------------
	.section	.nv.compat,"",@"SHT_CUDA_COMPAT_INFO"
	.align	4
        /*0000*/ 	.byte	0x02, 0x09, 0x00, 0x00, 0x02, 0x02, 0x01, 0x00, 0x02, 0x05, 0x05, 0x00, 0x03, 0x07, 0x01, 0x01
        /*0010*/ 	.byte	0x02, 0x03, 0x00, 0x00, 0x02, 0x06, 0x01, 0x00, 0x04, 0x0b, 0x08, 0x00, 0x09, 0x00, 0x00, 0x00
        /*0020*/ 	.byte	0x00, 0x00, 0x00, 0x00


//--------------------- .nv.info._Z29transpose_kernel_dummy_columnPiS_ --------------------------
	.section	.nv.info._Z29transpose_kernel_dummy_columnPiS_,"",@"SHT_CUDA_INFO"
	.sectionflags	@""
	.align	4


	//----- nvinfo : EIATTR_CUDA_API_VERSION
	.align		4
        /*0000*/ 	.byte	0x04, 0x37
        /*0002*/ 	.short	(.L_13 - .L_12)
.L_12:
        /*0004*/ 	.word	0x00000082


	//----- nvinfo : EIATTR_KPARAM_INFO
	.align		4
.L_13:
        /*0008*/ 	.byte	0x04, 0x17
        /*000a*/ 	.short	(.L_15 - .L_14)
.L_14:
        /*000c*/ 	.word	0x00000000
        /*0010*/ 	.short	0x0001
        /*0012*/ 	.short	0x0008
        /*0014*/ 	.byte	0x00, 0xf5, 0x21, 0x00


	//----- nvinfo : EIATTR_KPARAM_INFO
	.align		4
.L_15:
        /*0018*/ 	.byte	0x04, 0x17
        /*001a*/ 	.short	(.L_17 - .L_16)
.L_16:
        /*001c*/ 	.word	0x00000000
        /*0020*/ 	.short	0x0000
        /*0022*/ 	.short	0x0000
        /*0024*/ 	.byte	0x00, 0xf5, 0x21, 0x00


	//----- nvinfo : EIATTR_SPARSE_MMA_MASK
	.align		4
.L_17:
        /*0028*/ 	.byte	0x03, 0x50
        /*002a*/ 	.short	0x0000


	//----- nvinfo : EIATTR_MAXREG_COUNT
	.align		4
        /*002c*/ 	.byte	0x03, 0x1b
        /*002e*/ 	.short	0x00ff


	//----- nvinfo : EIATTR_NUM_BARRIERS
	.align		4
        /*0030*/ 	.byte	0x02, 0x4c
        /*0032*/ 	.byte	0x01
	.zero		1


	//----- nvinfo : EIATTR_MERCURY_ISA_VERSION
	.align		4
        /*0034*/ 	.byte	0x03, 0x5f
        /*0036*/ 	.short	0x0101


	//----- nvinfo : EIATTR_VRC_CTA_INIT_COUNT
	.align		4
        /*0038*/ 	.byte	0x02, 0x4a
	.zero		1
	.zero		1


	//----- nvinfo : EIATTR_EXIT_INSTR_OFFSETS
	.align		4
        /*003c*/ 	.byte	0x04, 0x1c
        /*003e*/ 	.short	(.L_19 - .L_18)


	//   ....[0]....
.L_18:
        /*0040*/ 	.word	0x00000200


	//----- nvinfo : EIATTR_CBANK_PARAM_SIZE
	.align		4
.L_19:
        /*0044*/ 	.byte	0x03, 0x19
        /*0046*/ 	.short	0x0010


	//----- nvinfo : EIATTR_PARAM_CBANK
	.align		4
        /*0048*/ 	.byte	0x04, 0x0a
        /*004a*/ 	.short	(.L_21 - .L_20)
	.align		4
.L_20:
        /*004c*/ 	.word	index@(.nv.constant0._Z29transpose_kernel_dummy_columnPiS_)
        /*0050*/ 	.short	0x0380
        /*0052*/ 	.short	0x0010


	//----- nvinfo : EIATTR_SW_WAR
	.align		4
.L_21:
        /*0054*/ 	.byte	0x04, 0x36
        /*0056*/ 	.short	(.L_23 - .L_22)
.L_22:
        /*0058*/ 	.word	0x00000008
.L_23:


//--------------------- .nv.info._Z16transpose_kernelPiS_ --------------------------
	.section	.nv.info._Z16transpose_kernelPiS_,"",@"SHT_CUDA_INFO"
	.sectionflags	@""
	.align	4


	//----- nvinfo : EIATTR_CUDA_API_VERSION
	.align		4
        /*0000*/ 	.byte	0x04, 0x37
        /*0002*/ 	.short	(.L_25 - .L_24)
.L_24:
        /*0004*/ 	.word	0x00000082


	//----- nvinfo : EIATTR_KPARAM_INFO
	.align		4
.L_25:
        /*0008*/ 	.byte	0x04, 0x17
        /*000a*/ 	.short	(.L_27 - .L_26)
.L_26:
        /*000c*/ 	.word	0x00000000
        /*0010*/ 	.short	0x0001
        /*0012*/ 	.short	0x0008
        /*0014*/ 	.byte	0x00, 0xf5, 0x21, 0x00


	//----- nvinfo : EIATTR_KPARAM_INFO
	.align		4
.L_27:
        /*0018*/ 	.byte	0x04, 0x17
        /*001a*/ 	.short	(.L_29 - .L_28)
.L_28:
        /*001c*/ 	.word	0x00000000
        /*0020*/ 	.short	0x0000
        /*0022*/ 	.short	0x0000
        /*0024*/ 	.byte	0x00, 0xf5, 0x21, 0x00


	//----- nvinfo : EIATTR_SPARSE_MMA_MASK
	.align		4
.L_29:
        /*0028*/ 	.byte	0x03, 0x50
        /*002a*/ 	.short	0x0000


	//----- nvinfo : EIATTR_MAXREG_COUNT
	.align		4
        /*002c*/ 	.byte	0x03, 0x1b
        /*002e*/ 	.short	0x00ff


	//----- nvinfo : EIATTR_NUM_BARRIERS
	.align		4
        /*0030*/ 	.byte	0x02, 0x4c
        /*0032*/ 	.byte	0x01
	.zero		1


	//----- nvinfo : EIATTR_MERCURY_ISA_VERSION
	.align		4
        /*0034*/ 	.byte	0x03, 0x5f
        /*0036*/ 	.short	0x0101


	//----- nvinfo : EIATTR_VRC_CTA_INIT_COUNT
	.align		4
        /*0038*/ 	.byte	0x02, 0x4a
	.zero		1
	.zero		1


	//----- nvinfo : EIATTR_EXIT_INSTR_OFFSETS
	.align		4
        /*003c*/ 	.byte	0x04, 0x1c
        /*003e*/ 	.short	(.L_31 - .L_30)


	//   ....[0]....
.L_30:
        /*0040*/ 	.word	0x000001e0


	//----- nvinfo : EIATTR_CBANK_PARAM_SIZE
	.align		4
.L_31:
        /*0044*/ 	.byte	0x03, 0x19
        /*0046*/ 	.short	0x0010


	//----- nvinfo : EIATTR_PARAM_CBANK
	.align		4
        /*0048*/ 	.byte	0x04, 0x0a
        /*004a*/ 	.short	(.L_33 - .L_32)
	.align		4
.L_32:
        /*004c*/ 	.word	index@(.nv.constant0._Z16transpose_kernelPiS_)
        /*0050*/ 	.short	0x0380
        /*0052*/ 	.short	0x0010


	//----- nvinfo : EIATTR_SW_WAR
	.align		4
.L_33:
        /*0054*/ 	.byte	0x04, 0x36
        /*0056*/ 	.short	(.L_35 - .L_34)
.L_34:
        /*0058*/ 	.word	0x00000008
.L_35:


//--------------------- .nv.callgraph             --------------------------
	.section	.nv.callgraph,"",@"SHT_CUDA_CALLGRAPH"
	.align	4
	.sectionentsize	8
	.align		4
        /*0000*/ 	.word	0x00000000
	.align		4
        /*0004*/ 	.word	0xffffffff
	.align		4
        /*0008*/ 	.word	0x00000000
	.align		4
        /*000c*/ 	.word	0xfffffffe
	.align		4
        /*0010*/ 	.word	0x00000000
	.align		4
        /*0014*/ 	.word	0xfffffffd
	.align		4
        /*0018*/ 	.word	0x00000000
	.align		4
        /*001c*/ 	.word	0xfffffffc


//--------------------- .text._Z29transpose_kernel_dummy_columnPiS_ --------------------------
	.section	.text._Z29transpose_kernel_dummy_columnPiS_,"ax",@progbits
	.align	128
        .global         _Z29transpose_kernel_dummy_columnPiS_
        .type           _Z29transpose_kernel_dummy_columnPiS_,@function
        .size           _Z29transpose_kernel_dummy_columnPiS_,(.L_x_2 - _Z29transpose_kernel_dummy_columnPiS_)
        .other          _Z29transpose_kernel_dummy_columnPiS_,@"STO_CUDA_ENTRY STV_DEFAULT"
_Z29transpose_kernel_dummy_columnPiS_:
.text._Z29transpose_kernel_dummy_columnPiS_:
[----:B------:R-:W-:Y:S01]  /*0000*/  LDC R1, c[0x0][0x37c] ;  /* 0x0000df00ff017b82 */ /* 0x000fe20000000800 */
[----:B------:R-:W0:Y:S07]  /*0010*/  S2R R11, SR_TID.X ;  /* 0x00000000000b7919 */ /* 0x000e2e0000002100 */
[----:B------:R-:W0:Y:S01]  /*0020*/  LDC R8, c[0x0][0x360] ;  /* 0x0000d800ff087b82 */ /* 0x000e220000000800 */
[----:B------:R-:W1:Y:S01]  /*0030*/  LDCU.64 UR6, c[0x0][0x358] ;  /* 0x00006b00ff0677ac */ /* 0x000e620008000a00 */
[----:B------:R-:W2:Y:S06]  /*0040*/  S2R R13, SR_TID.Y ;  /* 0x00000000000d7919 */ /* 0x000eac0000002200 */
[----:B------:R-:W0:Y:S08]  /*0050*/  S2UR UR8, SR_CTAID.X ;  /* 0x00000000000879c3 */ /* 0x000e300000002500 */
[----:B------:R-:W2:Y:S08]  /*0060*/  S2UR UR9, SR_CTAID.Y ;  /* 0x00000000000979c3 */ /* 0x000eb00000002600 */
[----:B------:R-:W2:Y:S08]  /*0070*/  LDC R10, c[0x0][0x364] ;  /* 0x0000d900ff0a7b82 */ /* 0x000eb00000000800 */
[----:B------:R-:W3:Y:S01]  /*0080*/  LDC.64 R2, c[0x0][0x380] ;  /* 0x0000e000ff027b82 */ /* 0x000ee20000000a00 */
[----:B0-----:R-:W-:-:S02]  /*0090*/  IMAD R0, R8, UR8, R11 ;  /* 0x0000000808007c24 */ /* 0x001fc4000f8e020b */
[----:B--2---:R-:W-:-:S05]  /*00a0*/  IMAD R5, R10, UR9, R13 ;  /* 0x000000090a057c24 */ /* 0x004fca000f8e020d */
[----:B------:R-:W-:-:S05]  /*00b0*/  LEA R5, R5, R0, 0x6 ;  /* 0x0000000005057211 */ /* 0x000fca00078e30ff */
[----:B---3--:R-:W-:-:S05]  /*00c0*/  IMAD.WIDE R2, R5, 0x4, R2 ;  /* 0x0000000405027825 */ /* 0x008fca00078e0202 */
[----:B-1----:R0:W2:Y:S01]  /*00d0*/  LDG.E R4, desc[UR6][R2.64] ;  /* 0x0000000602047981 */ /* 0x0020a2000c1e1900 */
[----:B------:R-:W1:Y:S01]  /*00e0*/  S2UR UR5, SR_CgaCtaId ;  /* 0x00000000000579c3 */ /* 0x000e620000008800 */
[C---:B------:R-:W-:Y:S01]  /*00f0*/  IMAD R0, R8.reuse, R11, R11 ;  /* 0x0000000b08007224 */ /* 0x040fe200078e020b */
[----:B------:R-:W-:Y:S01]  /*0100*/  UMOV UR4, 0x400 ;  /* 0x0000040000047882 */ /* 0x000fe20000000000 */
[----:B------:R-:W-:-:S03]  /*0110*/  IMAD R5, R8, R13, R13 ;  /* 0x0000000d08057224 */ /* 0x000fc600078e020d */
[----:B------:R-:W-:Y:S02]  /*0120*/  IADD3 R0, PT, PT, R0, R13, RZ ;  /* 0x0000000d00007210 */ /* 0x000fe40007ffe0ff */
[----:B------:R-:W-:Y:S01]  /*0130*/  IADD3 R5, PT, PT, R5, R11, RZ ;  /* 0x0000000b05057210 */ /* 0x000fe20007ffe0ff */
[----:B0-----:R-:W0:Y:S01]  /*0140*/  LDC.64 R2, c[0x0][0x388] ;  /* 0x0000e200ff027b82 */ /* 0x001e220000000a00 */
[----:B-1----:R-:W-:-:S06]  /*0150*/  ULEA UR4, UR5, UR4, 0x18 ;  /* 0x0000000405047291 */ /* 0x002fcc000f8ec0ff */
[----:B------:R-:W-:Y:S01]  /*0160*/  LEA R7, R0, UR4, 0x2 ;  /* 0x0000000400077c11 */ /* 0x000fe2000f8e10ff */
[----:B------:R-:W-:Y:S01]  /*0170*/  IMAD R0, R8, UR8, R13 ;  /* 0x0000000808007c24 */ /* 0x000fe2000f8e020d */
[----:B------:R-:W-:Y:S01]  /*0180*/  LEA R6, R5, UR4, 0x2 ;  /* 0x0000000405067c11 */ /* 0x000fe2000f8e10ff */
[----:B------:R-:W-:-:S05]  /*0190*/  IMAD R5, R10, UR9, R11 ;  /* 0x000000090a057c24 */ /* 0x000fca000f8e020b */
[----:B------:R-:W-:-:S05]  /*01a0*/  LEA R5, R0, R5, 0x6 ;  /* 0x0000000500057211 */ /* 0x000fca00078e30ff */
[----:B0-----:R-:W-:Y:S01]  /*01b0*/  IMAD.WIDE R2, R5, 0x4, R2 ;  /* 0x0000000405027825 */ /* 0x001fe200078e0202 */
[----:B--2---:R-:W-:Y:S01]  /*01c0*/  STS [R7], R4 ;  /* 0x0000000407007388 */ /* 0x004fe20000000800 */
[----:B------:R-:W-:Y:S06]  /*01d0*/  BAR.SYNC.DEFER_BLOCKING 0x0 ;  /* 0x0000000000007b1d */ /* 0x000fec0000010000 */
[----:B------:R-:W0:Y:S04]  /*01e0*/  LDS R9, [R6] ;  /* 0x0000000006097984 */ /* 0x000e280000000800 */
[----:B0-----:R-:W-:Y:S01]  /*01f0*/  STG.E desc[UR6][R2.64], R9 ;  /* 0x0000000902007986 */ /* 0x001fe2000c101906 */
[----:B------:R-:W-:Y:S05]  /*0200*/  EXIT ;  /* 0x000000000000794d */ /* 0x000fea0003800000 */
.L_x_0:
[----:B------:R-:W-:-:S00]  /*0210*/  BRA `(.L_x_0) ;  /* 0xfffffffc00fc7947 */ /* 0x000fc0000383ffff */
[----:B------:R-:W-:-:S00]  /*0220*/  NOP ;  /* 0x0000000000007918 */ /* 0x000fc00000000000 */
        /* <DEDUP_REMOVED lines=13> */
.L_x_2:


//--------------------- .text._Z16transpose_kernelPiS_ --------------------------
	.section	.text._Z16transpose_kernelPiS_,"ax",@progbits
	.align	128
        .global         _Z16transpose_kernelPiS_
        .type           _Z16transpose_kernelPiS_,@function
        .size           _Z16transpose_kernelPiS_,(.L_x_3 - _Z16transpose_kernelPiS_)
        .other          _Z16transpose_kernelPiS_,@"STO_CUDA_ENTRY STV_DEFAULT"
_Z16transpose_kernelPiS_:
.text._Z16transpose_kernelPiS_:
        /* <DEDUP_REMOVED lines=15> */
[----:B------:R-:W-:Y:S01]  /*00f0*/  UMOV UR4, 0x400 ;  /* 0x0000040000047882 */ /* 0x000fe20000000000 */
[C---:B------:R-:W-:Y:S02]  /*0100*/  IMAD R0, R8.reuse, R11, R13 ;  /* 0x0000000b08007224 */ /* 0x040fe400078e020d */
[----:B------:R-:W-:-:S04]  /*0110*/  IMAD R5, R8, R13, R11 ;  /* 0x0000000d08057224 */ /* 0x000fc800078e020b */
        /* <DEDUP_REMOVED lines=13> */
.L_x_1:
        /* <DEDUP_REMOVED lines=9> */
.L_x_3:


//--------------------- .nv.shared._Z29transpose_kernel_dummy_columnPiS_ --------------------------
	.section	.nv.shared._Z29transpose_kernel_dummy_columnPiS_,"aw",@nobits
	.sectionflags	@""
	.align	16
	.zero		1024


//--------------------- .nv.shared.reserved.0     --------------------------
	.section	.nv.shared.reserved.0,"aw",@nobits
	.weak		__nv_reservedSMEM_offset_0_alias
	.size		__nv_reservedSMEM_offset_0_alias, 0, 64
	.other		__nv_reservedSMEM_offset_0_alias,@"STO_CUDA_RESERVED_SHARED STV_DEFAULT"
__nv_reservedSMEM_offset_0_alias:
	.zero		0
	.zero		64


//--------------------- .nv.shared._Z16transpose_kernelPiS_ --------------------------
	.section	.nv.shared._Z16transpose_kernelPiS_,"aw",@nobits
	.sectionflags	@""
	.align	16
	.zero		1024


//--------------------- .nv.constant0._Z29transpose_kernel_dummy_columnPiS_ --------------------------
	.section	.nv.constant0._Z29transpose_kernel_dummy_columnPiS_,"a",@progbits
	.sectionflags	@""
	.align	4
.nv.constant0._Z29transpose_kernel_dummy_columnPiS_:
	.zero		912


//--------------------- .nv.constant0._Z16transpose_kernelPiS_ --------------------------
	.section	.nv.constant0._Z16transpose_kernelPiS_,"a",@progbits
	.sectionflags	@""
	.align	4
.nv.constant0._Z16transpose_kernelPiS_:
	.zero		912


//--------------------- SYMBOLS --------------------------

	.type		.nv.reservedSmem.offset0,@object
	.size		.nv.reservedSmem.offset0,0x4
	.type		.nv.reservedSmem.cap,@object
	.size		.nv.reservedSmem.cap,0x4
